	.headerflags	@"EF_CUDA_TEXMODE_UNIFIED EF_CUDA_64BIT_ADDRESS EF_CUDA_ACCELERATORS EF_CUDA_SM90 EF_CUDA_VIRTUAL_SM(EF_CUDA_SM90)"
	.elftype	@"ET_EXEC"


//--------------------- .nv.info                  --------------------------
	.section	.nv.info,"",@"SHT_CUDA_INFO"
	.align	4


	//----- nvinfo : EIATTR_REGCOUNT
	.align		4
        /*0000*/ 	.byte	0x04, 0x2f
        /*0002*/ 	.short	(.L_3 - .L_2)
	.align		4
.L_2:
        /*0004*/ 	.word	index@(triton_poi_fused__native_batch_norm_legit_no_training_relu_26)
        /*0008*/ 	.word	0x00000020


	//----- nvinfo : EIATTR_MIN_STACK_SIZE
	.align		4
.L_3:
        /*000c*/ 	.byte	0x04, 0x12
        /*000e*/ 	.short	(.L_5 - .L_4)
	.align		4
.L_4:
        /*0010*/ 	.word	index@(triton_poi_fused__native_batch_norm_legit_no_training_relu_26)
        /*0014*/ 	.word	0x00000000


	//----- nvinfo : EIATTR_FRAME_SIZE
	.align		4
.L_5:
        /*0018*/ 	.byte	0x04, 0x11
        /*001a*/ 	.short	(.L_7 - .L_6)
	.align		4
.L_6:
        /*001c*/ 	.word	index@(triton_poi_fused__native_batch_norm_legit_no_training_relu_26)
        /*0020*/ 	.word	0x00000000


	//----- nvinfo : EIATTR_MIN_STACK_SIZE
	.align		4
.L_7:
        /*0024*/ 	.byte	0x04, 0x12
        /*0026*/ 	.short	(.L_9 - .L_8)
	.align		4
.L_8:
        /*0028*/ 	.word	index@(triton_poi_fused__native_batch_norm_legit_no_training_relu_26)
        /*002c*/ 	.word	0x00000000
.L_9:


//--------------------- .nv.info.triton_poi_fused__native_batch_norm_legit_no_training_relu_26 --------------------------
	.section	.nv.info.triton_poi_fused__native_batch_norm_legit_no_training_relu_26,"",@"SHT_CUDA_INFO"
	.sectionflags	@""
	.align	4


	//----- nvinfo : EIATTR_CUDA_API_VERSION
	.align		4
        /*0000*/ 	.byte	0x04, 0x37
        /*0002*/ 	.short	(.L_11 - .L_10)
.L_10:
        /*0004*/ 	.word	0x0000007c


	//----- nvinfo : EIATTR_KPARAM_INFO
	.align		4
.L_11:
        /*0008*/ 	.byte	0x04, 0x17
        /*000a*/ 	.short	(.L_13 - .L_12)
.L_12:
        /*000c*/ 	.word	0x00000000
        /*0010*/ 	.short	0x0007
        /*0012*/ 	.short	0x0034
        /*0014*/ 	.byte	0x00, 0xf0, 0x11, 0x00


	//----- nvinfo : EIATTR_KPARAM_INFO
	.align		4
.L_13:
        /*0018*/ 	.byte	0x04, 0x17
        /*001a*/ 	.short	(.L_15 - .L_14)
.L_14:
        /*001c*/ 	.word	0x00000000
        /*0020*/ 	.short	0x0006
        /*0022*/ 	.short	0x0030
        /*0024*/ 	.byte	0x00, 0xf0, 0x11, 0x00


	//----- nvinfo : EIATTR_KPARAM_INFO
	.align		4
.L_15:
        /*0028*/ 	.byte	0x04, 0x17
        /*002a*/ 	.short	(.L_17 - .L_16)
.L_16:
        /*002c*/ 	.word	0x00000000
        /*0030*/ 	.short	0x0005
        /*0032*/ 	.short	0x0028
        /*0034*/ 	.byte	0x00, 0xf4, 0x21, 0x00


	//----- nvinfo : EIATTR_KPARAM_INFO
	.align		4
.L_17:
        /*0038*/ 	.byte	0x04, 0x17
        /*003a*/ 	.short	(.L_19 - .L_18)
.L_18:
        /*003c*/ 	.word	0x00000000
        /*0040*/ 	.short	0x0004
        /*0042*/ 	.short	0x0020
        /*0044*/ 	.byte	0x00, 0xf4, 0x21, 0x00


	//----- nvinfo : EIATTR_KPARAM_INFO
	.align		4
.L_19:
        /*0048*/ 	.byte	0x04, 0x17
        /*004a*/ 	.short	(.L_21 - .L_20)
.L_20:
        /*004c*/ 	.word	0x00000000
        /*0050*/ 	.short	0x0003
        /*0052*/ 	.short	0x0018
        /*0054*/ 	.byte	0x00, 0xf4, 0x21, 0x00


	//----- nvinfo : EIATTR_KPARAM_INFO
	.align		4
.L_21:
        /*0058*/ 	.byte	0x04, 0x17
        /*005a*/ 	.short	(.L_23 - .L_22)
.L_22:
        /*005c*/ 	.word	0x00000000
        /*0060*/ 	.short	0x0002
        /*0062*/ 	.short	0x0010
        /*0064*/ 	.byte	0x00, 0xf4, 0x21, 0x00


	//----- nvinfo : EIATTR_KPARAM_INFO
	.align		4
.L_23:
        /*0068*/ 	.byte	0x04, 0x17
        /*006a*/ 	.short	(.L_25 - .L_24)
.L_24:
        /*006c*/ 	.word	0x00000000
        /*0070*/ 	.short	0x0001
        /*0072*/ 	.short	0x0008
        /*0074*/ 	.byte	0x00, 0xf4, 0x21, 0x00


	//----- nvinfo : EIATTR_KPARAM_INFO
	.align		4
.L_25:
        /*0078*/ 	.byte	0x04, 0x17
        /*007a*/ 	.short	(.L_27 - .L_26)
.L_26:
        /*007c*/ 	.word	0x00000000
        /*0080*/ 	.short	0x0000
        /*0082*/ 	.short	0x0000
        /*0084*/ 	.byte	0x00, 0xf4, 0x21, 0x00


	//----- nvinfo : EIATTR_SPARSE_MMA_MASK
	.align		4
.L_27:
        /*0088*/ 	.byte	0x03, 0x50
        /*008a*/ 	.short	0x0000


	//----- nvinfo : EIATTR_MAXREG_COUNT
	.align		4
        /*008c*/ 	.byte	0x03, 0x1b
        /*008e*/ 	.short	0x00ff


	//----- nvinfo : EIATTR_EXIT_INSTR_OFFSETS
	.align		4
        /*0090*/ 	.byte	0x04, 0x1c
        /*0092*/ 	.short	(.L_29 - .L_28)


	//   ....[0]....
.L_28:
        /*0094*/ 	.word	0x000010e0


	//   ....[1]....
        /*0098*/ 	.word	0x00001180


	//----- nvinfo : EIATTR_REQNTID
	.align		4
.L_29:
        /*009c*/ 	.byte	0x04, 0x10
        /*009e*/ 	.short	(.L_31 - .L_30)
.L_30:
        /*00a0*/ 	.word	0x00000080
        /*00a4*/ 	.word	0x00000001
        /*00a8*/ 	.word	0x00000001


	//----- nvinfo : EIATTR_CBANK_PARAM_SIZE
	.align		4
.L_31:
        /*00ac*/ 	.byte	0x03, 0x19
        /*00ae*/ 	.short	0x0038


	//----- nvinfo : EIATTR_PARAM_CBANK
	.align		4
        /*00b0*/ 	.byte	0x04, 0x0a
        /*00b2*/ 	.short	(.L_33 - .L_32)
	.align		4
.L_32:
        /*00b4*/ 	.word	index@(.nv.constant0.triton_poi_fused__native_batch_norm_legit_no_training_relu_26)
        /*00b8*/ 	.short	0x0210
        /*00ba*/ 	.short	0x0038


	//----- nvinfo : EIATTR_SW_WAR
	.align		4
.L_33:
        /*00bc*/ 	.byte	0x04, 0x36
        /*00be*/ 	.short	(.L_35 - .L_34)
.L_34:
        /*00c0*/ 	.word	0x00000008
.L_35:


//--------------------- .nv.callgraph             --------------------------
	.section	.nv.callgraph,"",@"SHT_CUDA_CALLGRAPH"
	.align	4
	.sectionentsize	8
	.align		4
        /*0000*/ 	.word	0x00000000
	.align		4
        /*0004*/ 	.word	0xffffffff
	.align		4
        /*0008*/ 	.word	0x00000000
	.align		4
        /*000c*/ 	.word	0xfffffffe
	.align		4
        /*0010*/ 	.word	0x00000000
	.align		4
        /*0014*/ 	.word	0xfffffffd
	.align		4
        /*0018*/ 	.word	0x00000000
	.align		4
        /*001c*/ 	.word	0xfffffffc


//--------------------- .nv.constant4             --------------------------
	.section	.nv.constant4,"a",@progbits
	.align	8
	.align		8
.nv.constant4:
        /*0000*/ 	.dword	_$_str
	.align		8
        /*0008*/ 	.dword	_$_str_$_2


//--------------------- .text.triton_poi_fused__native_batch_norm_legit_no_training_relu_26 --------------------------
	.section	.text.triton_poi_fused__native_batch_norm_legit_no_training_relu_26,"ax",@progbits
	.sectionflags	@"SHF_BARRIERS=1"
	.align	128
        .global         triton_poi_fused__native_batch_norm_legit_no_training_relu_26
        .type           triton_poi_fused__native_batch_norm_legit_no_training_relu_26,@function
        .size           triton_poi_fused__native_batch_norm_legit_no_training_relu_26,(.L_x_1 - triton_poi_fused__native_batch_norm_legit_no_training_relu_26)
        .other          triton_poi_fused__native_batch_norm_legit_no_training_relu_26,@"STO_CUDA_ENTRY STV_DEFAULT"
triton_poi_fused__native_batch_norm_legit_no_training_relu_26:
.text.triton_poi_fused__native_batch_norm_legit_no_training_relu_26:
[----:B------:R-:W0:Y:S01]  /*0000*/  LDC R1, c[0x0][0x28] ;  /* 0x00000a00ff017b82 */ /* 0x000e220000000800 */
[----:B------:R-:W1:Y:S07]  /*0010*/  S2R R2, SR_CTAID.Y ;  /* 0x0000000000027919 */ /* 0x000e6e0000002600 */
[----:B------:R-:W2:Y:S01]  /*0020*/  LDC.64 R10, c[0x0][0x220] ;  /* 0x00008800ff0a7b82 */ /* 0x000ea20000000a00 */
[----:B------:R-:W-:Y:S01]  /*0030*/  CS2R R6, SRZ ;  /* 0x0000000000067805 */ /* 0x000fe2000001ff00 */
[----:B------:R-:W-:Y:S01]  /*0040*/  ULDC.64 UR6, c[0x0][0x208] ;  /* 0x0000820000067ab9 */ /* 0x000fe20000000a00 */
[----:B------:R-:W3:Y:S01]  /*0050*/  S2R R0, SR_TID.X ;  /* 0x0000000000007919 */ /* 0x000ee20000002100 */
[----:B------:R-:W4:Y:S04]  /*0060*/  S2R R8, SR_CTAID.X ;  /* 0x0000000000087919 */ /* 0x000f280000002500 */
[----:B------:R-:W5:Y:S08]  /*0070*/  LDC.64 R22, c[0x0][0x210] ;  /* 0x00008400ff167b82 */ /* 0x000f700000000a00 */
[----:B------:R-:W4:Y:S01]  /*0080*/  LDC.64 R20, c[0x0][0x218] ;  /* 0x00008600ff147b82 */ /* 0x000f220000000a00 */
[----:B------:R-:W-:-:S02]  /*0090*/  CS2R R16, SRZ ;  /* 0x0000000000107805 */ /* 0x000fc4000001ff00 */
[----:B------:R-:W-:-:S05]  /*00a0*/  CS2R R18, SRZ ;  /* 0x0000000000127805 */ /* 0x000fca000001ff00 */
[----:B------:R-:W5:Y:S01]  /*00b0*/  LDC.64 R26, c[0x0][0x228] ;  /* 0x00008a00ff1a7b82 */ /* 0x000f620000000a00 */
[----:B-1----:R-:W-:Y:S02]  /*00c0*/  IMAD.SHL.U32 R2, R2, 0x20, RZ ;  /* 0x0000002002027824 */ /* 0x002fe400078e00ff */
[----:B---3--:R-:W-:-:S05]  /*00d0*/  IMAD.SHL.U32 R3, R0, 0x4, RZ ;  /* 0x0000000400037824 */ /* 0x008fca00078e00ff */
[----:B------:R-:W-:-:S04]  /*00e0*/  LOP3.LUT R3, R2, 0x1c, R3, 0xf8, !PT ;  /* 0x0000001c02037812 */ /* 0x000fc800078ef803 */
[C---:B------:R-:W-:Y:S01]  /*00f0*/  ISETP.GE.AND P2, PT, R3.reuse, 0x600, PT ;  /* 0x000006000300780c */ /* 0x040fe20003f46270 */
[----:B------:R-:W-:-:S05]  /*0100*/  IMAD.HI R4, R3, 0x2aaaaaab, RZ ;  /* 0x2aaaaaab03047827 */ /* 0x000fca00078e02ff */
[----:B------:R-:W-:-:S04]  /*0110*/  SHF.R.U32.HI R5, RZ, 0x1f, R4 ;  /* 0x0000001fff057819 */ /* 0x000fc80000011604 */
[----:B------:R-:W-:Y:S02]  /*0120*/  LEA.HI.SX32 R14, R4, R5, 0x1a ;  /* 0x00000005040e7211 */ /* 0x000fe400078fd2ff */
[----:B------:R-:W-:-:S03]  /*0130*/  CS2R R4, SRZ ;  /* 0x0000000000047805 */ /* 0x000fc6000001ff00 */
[----:B------:R-:W-:-:S04]  /*0140*/  IMAD R29, R14, -0x180, R3 ;  /* 0xfffffe800e1d7824 */ /* 0x000fc800078e0203 */
[----:B--2---:R-:W-:-:S05]  /*0150*/  IMAD.WIDE R10, R29, 0x4, R10 ;  /* 0x000000041d0a7825 */ /* 0x004fca00078e020a */
[----:B------:R1:W2:Y:S01]  /*0160*/  @!P2 LDG.E.EL.128 R4, desc[UR6][R10.64] ;  /* 0x000000060a04a981 */ /* 0x0002a2000c2e1d00 */
[----:B------:R-:W-:Y:S01]  /*0170*/  SHF.R.U32.HI R12, RZ, 0x3, R0 ;  /* 0x00000003ff0c7819 */ /* 0x000fe20000011600 */
[----:B----4-:R-:W-:Y:S02]  /*0180*/  IMAD.SHL.U32 R3, R8, 0x20, RZ ;  /* 0x0000002008037824 */ /* 0x010fe400078e00ff */
[----:B------:R-:W-:Y:S01]  /*0190*/  IMAD R9, R14, 0x1b180, R29 ;  /* 0x0001b1800e097824 */ /* 0x000fe200078e021d */
[----:B------:R-:W-:-:S04]  /*01a0*/  SGXT.U32 R12, R12, 0x4 ;  /* 0x000000040c0c781a */ /* 0x000fc80000000000 */
[----:B------:R-:W-:Y:S02]  /*01b0*/  LOP3.LUT R8, R3, R12, RZ, 0xfc, !PT ;  /* 0x0000000c03087212 */ /* 0x000fe400078efcff */
[----:B-1----:R-:W-:Y:S02]  /*01c0*/  CS2R R10, SRZ ;  /* 0x00000000000a7805 */ /* 0x002fe4000001ff00 */
[----:B------:R-:W-:Y:S02]  /*01d0*/  LOP3.LUT R12, R3, 0x10, R12, 0xfe, !PT ;  /* 0x00000010030c7812 */ /* 0x000fe400078efe0c */
[C---:B------:R-:W-:Y:S01]  /*01e0*/  ISETP.LT.AND P0, PT, R8.reuse, 0x121, !P2 ;  /* 0x000001210800780c */ /* 0x040fe20005701270 */
[----:B------:R-:W-:Y:S01]  /*01f0*/  IMAD R25, R8, 0x180, R9 ;  /* 0x0000018008197824 */ /* 0x000fe200078e0209 */
[----:B------:R-:W-:Y:S02]  /*0200*/  ISETP.LT.AND P1, PT, R12, 0x121, !P2 ;  /* 0x000001210c00780c */ /* 0x000fe40005721270 */
[----:B------:R-:W-:Y:S01]  /*0210*/  CS2R R8, SRZ ;  /* 0x0000000000087805 */ /* 0x000fe2000001ff00 */
[----:B------:R-:W-:-:S02]  /*0220*/  VIADD R13, R25, 0x1800 ;  /* 0x00001800190d7836 */ /* 0x000fc40000000000 */
[----:B-----5:R-:W-:Y:S01]  /*0230*/  IMAD.WIDE R24, R25, 0x4, R22 ;  /* 0x0000000419187825 */ /* 0x020fe200078e0216 */
[----:B------:R-:W-:-:S03]  /*0240*/  CS2R R14, SRZ ;  /* 0x00000000000e7805 */ /* 0x000fc6000001ff00 */
[----:B------:R-:W-:Y:S01]  /*0250*/  IMAD.WIDE R22, R13, 0x4, R22 ;  /* 0x000000040d167825 */ /* 0x000fe200078e0216 */
[----:B------:R-:W-:Y:S01]  /*0260*/  CS2R R12, SRZ ;  /* 0x00000000000c7805 */ /* 0x000fe2000001ff00 */
[----:B------:R2:W3:Y:S02]  /*0270*/  @P0 LDG.E.EL.128 R8, desc[UR6][R24.64] ;  /* 0x0000000618080981 */ /* 0x0004e4000c2e1d00 */
[C---:B0-----:R-:W-:Y:S02]  /*0280*/  IMAD.WIDE R20, R29.reuse, 0x4, R20 ;  /* 0x000000041d147825 */ /* 0x041fe400078e0214 */
[----:B------:R-:W4:Y:S04]  /*0290*/  @P1 LDG.E.EL.128 R16, desc[UR6][R22.64] ;  /* 0x0000000616101981 */ /* 0x000f28000c2e1d00 */
[----:B------:R-:W3:Y:S01]  /*02a0*/  @!P2 LDG.E.EL.128 R12, desc[UR6][R20.64] ;  /* 0x00000006140ca981 */ /* 0x000ee2000c2e1d00 */
[----:B------:R-:W-:-:S04]  /*02b0*/  IMAD.WIDE R26, R29, 0x4, R26 ;  /* 0x000000041d1a7825 */ /* 0x000fc800078e021a */
[----:B--2---:R-:W-:Y:S01]  /*02c0*/  FADD R25, R5, 0.0010000000474974513054 ;  /* 0x3a83126f05197421 */ /* 0x004fe20000000000 */
[----:B------:R-:W-:-:S03]  /*02d0*/  FADD R24, R4, 0.0010000000474974513054 ;  /* 0x3a83126f04187421 */ /* 0x000fc60000000000 */
[----:B------:R-:W0:Y:S08]  /*02e0*/  MUFU.SQRT R5, R25 ;  /* 0x0000001900057308 */ /* 0x000e300000002000 */
[----:B------:R1:W2:Y:S01]  /*02f0*/  MUFU.SQRT R28, R24 ;  /* 0x00000018001c7308 */ /* 0x0002a20000002000 */
[C---:B0-----:R-:W-:Y:S02]  /*0300*/  FSETP.GT.AND P1, PT, R5.reuse, 8.50705917302346158658e+37, PT ;  /* 0x7e8000000500780b */ /* 0x041fe40003f24000 */
[----:B------:R-:W-:Y:S01]  /*0310*/  FSETP.GEU.AND P4, PT, R5, 1.175494350822287508e-38, PT ;  /* 0x008000000500780b */ /* 0x000fe20003f8e000 */
[----:B------:R-:W-:Y:S01]  /*0320*/  IMAD.MOV.U32 R4, RZ, RZ, 0x3e800000 ;  /* 0x3e800000ff047424 */ /* 0x000fe200078e00ff */
[----:B-1----:R-:W0:Y:S01]  /*0330*/  LDC.64 R24, c[0x0][0x230] ;  /* 0x00008c00ff187b82 */ /* 0x002e220000000a00 */
[----:B--2---:R-:W-:-:S02]  /*0340*/  FSETP.GT.AND P0, PT, R28, 8.50705917302346158658e+37, PT ;  /* 0x7e8000001c00780b */ /* 0x004fc40003f04000 */
[----:B------:R-:W-:-:S06]  /*0350*/  FSETP.GEU.AND P3, PT, R28, 1.175494350822287508e-38, PT ;  /* 0x008000001c00780b */ /* 0x000fcc0003f6e000 */
[----:B------:R-:W-:-:S04]  /*0360*/  @P1 FMUL R5, R5, 0.25 ;  /* 0x3e80000005051820 */ /* 0x000fc80000400000 */
[----:B------:R-:W-:Y:S01]  /*0370*/  @!P4 FMUL R5, R5, 16777216 ;  /* 0x4b8000000505c820 */ /* 0x000fe20000400000 */
[----:B------:R-:W-:-:S04]  /*0380*/  @P0 FMUL R28, R28, 0.25 ;  /* 0x3e8000001c1c0820 */ /* 0x000fc80000400000 */
[----:B------:R-:W-:Y:S01]  /*0390*/  @!P3 FMUL R28, R28, 16777216 ;  /* 0x4b8000001c1cb820 */ /* 0x000fe20000400000 */
[----:B------:R-:W1:Y:S01]  /*03a0*/  MUFU.RCP R5, R5 ;  /* 0x0000000500057308 */ /* 0x000e620000001000 */
[C---:B---3--:R-:W-:Y:S01]  /*03b0*/  FADD R9, -R13.reuse, R9 ;  /* 0x000000090d097221 */ /* 0x048fe20000000100 */
[----:B----4-:R-:W-:-:S06]  /*03c0*/  FADD R17, -R13, R17 ;  /* 0x000000110d117221 */ /* 0x010fcc0000000100 */
[----:B------:R-:W2:Y:S01]  /*03d0*/  MUFU.RCP R20, R28 ;  /* 0x0000001c00147308 */ /* 0x000ea20000001000 */
[C---:B------:R-:W-:Y:S02]  /*03e0*/  FSEL R13, R4.reuse, 1, P0 ;  /* 0x3f800000040d7808 */ /* 0x040fe40000000000 */
[----:B------:R-:W-:-:S03]  /*03f0*/  FSEL R22, R4, 1, P1 ;  /* 0x3f80000004167808 */ /* 0x000fc60000800000 */
[----:B------:R-:W-:Y:S02]  /*0400*/  @!P3 FMUL R13, R13, 16777216 ;  /* 0x4b8000000d0db820 */ /* 0x000fe40000400000 */
[----:B------:R-:W-:-:S04]  /*0410*/  @!P4 FMUL R22, R22, 16777216 ;  /* 0x4b8000001616c820 */ /* 0x000fc80000400000 */
[----:B-1----:R-:W-:Y:S01]  /*0420*/  FMUL R22, R5, R22 ;  /* 0x0000001605167220 */ /* 0x002fe20000400000 */
[----:B------:R-:W-:Y:S01]  /*0430*/  FADD R5, -R12, R8 ;  /* 0x000000080c057221 */ /* 0x000fe20000000100 */
[----:B--2---:R-:W-:Y:S01]  /*0440*/  FMUL R20, R20, R13 ;  /* 0x0000000d14147220 */ /* 0x004fe20000400000 */
[----:B------:R-:W-:Y:S01]  /*0450*/  FADD R13, -R12, R16 ;  /* 0x000000100c0d7221 */ /* 0x000fe20000000100 */
[C---:B------:R-:W-:Y:S01]  /*0460*/  FMUL R8, R22.reuse, R9 ;  /* 0x0000000916087220 */ /* 0x040fe20000400000 */
[----:B------:R-:W-:Y:S01]  /*0470*/  FMUL R12, R22, R17 ;  /* 0x00000011160c7220 */ /* 0x000fe20000400000 */
[C---:B------:R-:W-:Y:S01]  /*0480*/  FMUL R5, R20.reuse, R5 ;  /* 0x0000000514057220 */ /* 0x040fe20000400000 */
[----:B------:R-:W-:Y:S01]  /*0490*/  FMUL R9, R20, R13 ;  /* 0x0000000d14097220 */ /* 0x000fe20000400000 */
[----:B------:R-:W-:Y:S02]  /*04a0*/  CS2R R20, SRZ ;  /* 0x0000000000147805 */ /* 0x000fe4000001ff00 */
[----:B------:R-:W-:Y:S01]  /*04b0*/  CS2R R22, SRZ ;  /* 0x0000000000167805 */ /* 0x000fe2000001ff00 */
[----:B0-----:R-:W-:Y:S01]  /*04c0*/  IMAD.WIDE R16, R29, 0x4, R24 ;  /* 0x000000041d107825 */ /* 0x001fe200078e0218 */
[----:B------:R-:W-:-:S04]  /*04d0*/  CS2R R24, SRZ ;  /* 0x0000000000187805 */ /* 0x000fc8000001ff00 */
[----:B------:R0:W2:Y:S02]  /*04e0*/  @!P2 LDG.E.EL.128 R20, desc[UR6][R26.64] ;  /* 0x000000061a14a981 */ /* 0x0000a4000c2e1d00 */
[----:B0-----:R-:W-:-:S06]  /*04f0*/  CS2R R26, SRZ ;  /* 0x00000000001a7805 */ /* 0x001fcc000001ff00 */
[----:B------:R-:W2:Y:S01]  /*0500*/  @!P2 LDG.E.EL.128 R24, desc[UR6][R16.64] ;  /* 0x000000061018a981 */ /* 0x000ea2000c2e1d00 */
[----:B------:R-:W-:Y:S01]  /*0510*/  FADD R6, R6, 0.0010000000474974513054 ;  /* 0x3a83126f06067421 */ /* 0x000fe20000000000 */
[----:B------:R-:W0:Y:S05]  /*0520*/  S2R R13, SR_TID.X ;  /* 0x00000000000d7919 */ /* 0x000e2a0000002100 */
[----:B------:R-:W1:Y:S02]  /*0530*/  MUFU.SQRT R6, R6 ;  /* 0x0000000600067308 */ /* 0x000e640000002000 */
[C---:B-1----:R-:W-:Y:S02]  /*0540*/  FSETP.GT.AND P0, PT, R6.reuse, 8.50705917302346158658e+37, PT ;  /* 0x7e8000000600780b */ /* 0x042fe40003f04000 */
[----:B------:R-:W-:-:S11]  /*0550*/  FSETP.GEU.AND P2, PT, R6, 1.175494350822287508e-38, PT ;  /* 0x008000000600780b */ /* 0x000fd60003f4e000 */
[----:B------:R-:W-:-:S04]  /*0560*/  @P0 FMUL R6, R6, 0.25 ;  /* 0x3e80000006060820 */ /* 0x000fc80000400000 */
[----:B------:R-:W-:-:S06]  /*0570*/  @!P2 FMUL R6, R6, 16777216 ;  /* 0x4b8000000606a820 */ /* 0x000fcc0000400000 */
[----:B------:R-:W-:Y:S01]  /*0580*/  MUFU.RCP R6, R6 ;  /* 0x0000000600067308 */ /* 0x000fe20000001000 */
[----:B------:R-:W-:Y:S01]  /*0590*/  LOP3.LUT R3, R3, 0x1f, R0, 0xf8, !PT ;  /* 0x0000001f03037812 */ /* 0x000fe200078ef800 */
[----:B------:R-:W-:Y:S01]  /*05a0*/  FADD R19, -R15, R19 ;  /* 0x000000130f137221 */ /* 0x000fe20000000100 */
[C---:B------:R-:W-:Y:S01]  /*05b0*/  FADD R10, -R14.reuse, R10 ;  /* 0x0000000a0e0a7221 */ /* 0x040fe20000000100 */
[----:B------:R-:W-:Y:S01]  /*05c0*/  FADD R18, -R14, R18 ;  /* 0x000000120e127221 */ /* 0x000fe20000000100 */
[----:B------:R-:W1:Y:S01]  /*05d0*/  S2UR UR5, SR_CgaCtaId ;  /* 0x00000000000579c3 */ /* 0x000e620000008800 */
[----:B------:R-:W-:Y:S02]  /*05e0*/  UMOV UR4, 0x400 ;  /* 0x0000040000047882 */ /* 0x000fe40000000000 */
[----:B-1----:R-:W-:Y:S01]  /*05f0*/  UPRMT UR4, UR5, 0x654, UR4 ;  /* 0x0000065405047896 */ /* 0x002fe20008000004 */
[-CC-:B--2---:R-:W-:Y:S01]  /*0600*/  FFMA R5, R5, R20.reuse, R24.reuse ;  /* 0x0000001405057223 */ /* 0x184fe20000000018 */
[----:B------:R-:W-:Y:S01]  /*0610*/  FFMA R9, R9, R20, R24 ;  /* 0x0000001409097223 */ /* 0x000fe20000000018 */
[----:B------:R-:W-:Y:S01]  /*0620*/  FADD R24, R7, 0.0010000000474974513054 ;  /* 0x3a83126f07187421 */ /* 0x000fe20000000000 */
[-CC-:B------:R-:W-:Y:S01]  /*0630*/  FFMA R8, R8, R21.reuse, R25.reuse ;  /* 0x0000001508087223 */ /* 0x180fe20000000019 */
[----:B------:R-:W-:-:S04]  /*0640*/  FFMA R12, R12, R21, R25 ;  /* 0x000000150c0c7223 */ /* 0x000fc80000000019 */
[----:B------:R-:W1:Y:S01]  /*0650*/  MUFU.SQRT R24, R24 ;  /* 0x0000001800187308 */ /* 0x000e620000002000 */
[----:B0-----:R-:W-:Y:S01]  /*0660*/  IMAD.SHL.U32 R20, R13, 0x80, RZ ;  /* 0x000000800d147824 */ /* 0x001fe200078e00ff */
[----:B------:R-:W-:-:S04]  /*0670*/  SHF.R.U32.HI R21, RZ, 0x3, R13 ;  /* 0x00000003ff157819 */ /* 0x000fc8000001160d */
[----:B------:R-:W-:Y:S02]  /*0680*/  SGXT.U32 R17, R21, 0x4 ;  /* 0x000000041511781a */ /* 0x000fe40000000000 */
[----:B------:R-:W-:Y:S02]  /*0690*/  LOP3.LUT R20, R20, 0x380, RZ, 0xc0, !PT ;  /* 0x0000038014147812 */ /* 0x000fe400078ec0ff */
[----:B------:R-:W-:Y:S02]  /*06a0*/  FSEL R25, R4, 1, P0 ;  /* 0x3f80000004197808 */ /* 0x000fe40000000000 */
[C---:B------:R-:W-:Y:S02]  /*06b0*/  LOP3.LUT R7, R20.reuse, R17, RZ, 0xfc, !PT ;  /* 0x0000001114077212 */ /* 0x040fe400078efcff */
[C---:B------:R-:W-:Y:S02]  /*06c0*/  LOP3.LUT R28, R20.reuse, 0x20, RZ, 0xfc, !PT ;  /* 0x00000020141c7812 */ /* 0x040fe400078efcff */
[----:B------:R-:W-:-:S02]  /*06d0*/  LOP3.LUT R17, R20, 0x40, RZ, 0xfc, !PT ;  /* 0x0000004014117812 */ /* 0x000fc400078efcff */
[----:B------:R-:W-:Y:S02]  /*06e0*/  LOP3.LUT R21, R20, 0x60, RZ, 0xfc, !PT ;  /* 0x0000006014157812 */ /* 0x000fe400078efcff */
[----:B-1----:R-:W-:Y:S01]  /*06f0*/  FSETP.GT.AND P1, PT, R24, 8.50705917302346158658e+37, PT ;  /* 0x7e8000001800780b */ /* 0x002fe20003f24000 */
[----:B------:R-:W-:Y:S01]  /*0700*/  @!P2 FMUL R25, R25, 16777216 ;  /* 0x4b8000001919a820 */ /* 0x000fe20000400000 */
[-C--:B------:R-:W-:Y:S02]  /*0710*/  LEA.HI R16, R20, R7.reuse, RZ, 0x1b ;  /* 0x0000000714107211 */ /* 0x080fe400078fd8ff */
[-C--:B------:R-:W-:Y:S02]  /*0720*/  LEA.HI R20, R28, R7.reuse, RZ, 0x1b ;  /* 0x000000071c147211 */ /* 0x080fe400078fd8ff */
[-C--:B------:R-:W-:Y:S02]  /*0730*/  LEA.HI R17, R17, R7.reuse, RZ, 0x1b ;  /* 0x0000000711117211 */ /* 0x080fe400078fd8ff */
[----:B------:R-:W-:-:S02]  /*0740*/  LEA.HI R7, R21, R7, RZ, 0x1b ;  /* 0x0000000715077211 */ /* 0x000fc400078fd8ff */
[----:B------:R-:W-:Y:S02]  /*0750*/  FSETP.GEU.AND P2, PT, R24, 1.175494350822287508e-38, PT ;  /* 0x008000001800780b */ /* 0x000fe40003f4e000 */
[----:B------:R-:W-:Y:S01]  /*0760*/  SHF.R.U32.HI R21, RZ, 0x5, R0 ;  /* 0x00000005ff157819 */ /* 0x000fe20000011600 */
[----:B------:R-:W-:-:S03]  /*0770*/  FADD R0, -R15, R11 ;  /* 0x0000000b0f007221 */ /* 0x000fc60000000100 */
[----:B------:R-:W-:Y:S01]  /*0780*/  SGXT.U32 R21, R21, 0x2 ;  /* 0x000000021515781a */ /* 0x000fe20000000000 */
[----:B------:R-:W-:-:S03]  /*0790*/  @P1 FMUL R24, R24, 0.25 ;  /* 0x3e80000018181820 */ /* 0x000fc60000400000 */
[----:B------:R-:W-:Y:S01]  /*07a0*/  LOP3.LUT R11, R21, 0x18, R2, 0xfe, !PT ;  /* 0x00000018150b7812 */ /* 0x000fe200078efe02 */
[----:B------:R-:W-:Y:S02]  /*07b0*/  FMUL R15, R6, R25 ;  /* 0x00000019060f7220 */ /* 0x000fe40000400000 */
[----:B------:R-:W-:Y:S02]  /*07c0*/  @!P2 FMUL R24, R24, 16777216 ;  /* 0x4b8000001818a820 */ /* 0x000fe40000400000 */
[----:B------:R-:W-:-:S04]  /*07d0*/  IMAD.HI R6, R11, 0x2aaaaaab, RZ ;  /* 0x2aaaaaab0b067827 */ /* 0x000fc800078e02ff */
[----:B------:R-:W0:Y:S01]  /*07e0*/  MUFU.RCP R24, R24 ;  /* 0x0000001800187308 */ /* 0x000e220000001000 */
[----:B------:R-:W-:Y:S02]  /*07f0*/  SHF.R.U32.HI R25, RZ, 0x1f, R6 ;  /* 0x0000001fff197819 */ /* 0x000fe40000011606 */
[----:B------:R-:W-:Y:S02]  /*0800*/  ISETP.GE.AND P0, PT, R3, 0x121, PT ;  /* 0x000001210300780c */ /* 0x000fe40003f06270 */
[----:B------:R-:W-:Y:S02]  /*0810*/  LEA.HI.SX32 R6, R6, R25, 0x1a ;  /* 0x0000001906067211 */ /* 0x000fe400078fd2ff */
[----:B------:R-:W-:Y:S02]  /*0820*/  FSEL R25, R4, 1, P1 ;  /* 0x3f80000004197808 */ /* 0x000fe40000800000 */
[----:B------:R-:W-:Y:S01]  /*0830*/  ISETP.LT.AND P1, PT, R11, 0x600, !P0 ;  /* 0x000006000b00780c */ /* 0x000fe20004721270 */
[----:B------:R-:W-:Y:S01]  /*0840*/  IMAD R14, R6, -0x180, R11 ;  /* 0xfffffe80060e7824 */ /* 0x000fe200078e020b */
[----:B------:R-:W-:Y:S01]  /*0850*/  LOP3.LUT R11, R21, 0x14, R2, 0xfe, !PT ;  /* 0x00000014150b7812 */ /* 0x000fe200078efe02 */
[----:B------:R-:W-:-:S02]  /*0860*/  @!P2 FMUL R25, R25, 16777216 ;  /* 0x4b8000001919a820 */ /* 0x000fc40000400000 */
[----:B------:R-:W-:Y:S02]  /*0870*/  IMAD R29, R14, 0x121, R3 ;  /* 0x000001210e1d7824 */ /* 0x000fe400078e0203 */
[----:B0-----:R-:W-:Y:S01]  /*0880*/  FMUL R4, R24, R25 ;  /* 0x0000001918047220 */ /* 0x001fe20000400000 */
[----:B------:R-:W-:-:S04]  /*0890*/  IMAD.HI R14, R11, 0x2aaaaaab, RZ ;  /* 0x2aaaaaab0b0e7827 */ /* 0x000fc800078e02ff */
[C---:B------:R-:W-:Y:S01]  /*08a0*/  FMUL R25, R15.reuse, R18 ;  /* 0x000000120f197220 */ /* 0x040fe20000400000 */
[----:B------:R-:W-:Y:S01]  /*08b0*/  FMUL R24, R4, R19 ;  /* 0x0000001304187220 */ /* 0x000fe20000400000 */
[----:B------:R-:W-:Y:S02]  /*08c0*/  IMAD R6, R6, 0x36300, R29 ;  /* 0x0003630006067824 */ /* 0x000fe400078e021d */
[----:B------:R-:W-:Y:S01]  /*08d0*/  FMUL R29, R15, R10 ;  /* 0x0000000a0f1d7220 */ /* 0x000fe20000400000 */
[----:B------:R-:W-:Y:S01]  /*08e0*/  FMUL R18, R4, R0 ;  /* 0x0000000004127220 */ /* 0x000fe20000400000 */
[----:B------:R-:W-:Y:S02]  /*08f0*/  SHF.R.U32.HI R15, RZ, 0x1f, R14 ;  /* 0x0000001fff0f7819 */ /* 0x000fe4000001160e */
[----:B------:R-:W-:Y:S02]  /*0900*/  LOP3.LUT R4, R21, 0x10, R2, 0xfe, !PT ;  /* 0x0000001015047812 */ /* 0x000fe400078efe02 */
[----:B------:R-:W-:-:S02]  /*0910*/  LEA.HI.SX32 R0, R14, R15, 0x1a ;  /* 0x0000000f0e007211 */ /* 0x000fc400078fd2ff */
[----:B------:R-:W-:Y:S01]  /*0920*/  LOP3.LUT R10, R21, 0x4, R2, 0xfe, !PT ;  /* 0x00000004150a7812 */ /* 0x000fe200078efe02 */
[----:B------:R-:W-:-:S04]  /*0930*/  IMAD.HI R15, R4, 0x2aaaaaab, RZ ;  /* 0x2aaaaaab040f7827 */ /* 0x000fc800078e02ff */
[-CC-:B------:R-:W-:Y:S01]  /*0940*/  FFMA R18, R18, R23.reuse, R27.reuse ;  /* 0x0000001712127223 */ /* 0x180fe2000000001b */
[----:B------:R-:W-:Y:S01]  /*0950*/  FFMA R27, R24, R23, R27 ;  /* 0x00000017181b7223 */ /* 0x000fe2000000001b */
[----:B------:R-:W-:Y:S01]  /*0960*/  LOP3.LUT R19, R21, R2, RZ, 0xfc, !PT ;  /* 0x0000000215137212 */ /* 0x000fe200078efcff */
[----:B------:R-:W-:Y:S01]  /*0970*/  IMAD.HI R23, R10, 0x2aaaaaab, RZ ;  /* 0x2aaaaaab0a177827 */ /* 0x000fe200078e02ff */
[----:B------:R-:W-:-:S03]  /*0980*/  SHF.R.U32.HI R24, RZ, 0x1f, R15 ;  /* 0x0000001fff187819 */ /* 0x000fc6000001160f */
[-CC-:B------:R-:W-:Y:S01]  /*0990*/  FFMA R14, R29, R22.reuse, R26.reuse ;  /* 0x000000161d0e7223 */ /* 0x180fe2000000001a */
[----:B------:R-:W-:Y:S01]  /*09a0*/  FFMA R22, R25, R22, R26 ;  /* 0x0000001619167223 */ /* 0x000fe2000000001a */
[----:B------:R-:W-:Y:S01]  /*09b0*/  IMAD.HI R25, R19, 0x2aaaaaab, RZ ;  /* 0x2aaaaaab13197827 */ /* 0x000fe200078e02ff */
[----:B------:R-:W-:Y:S02]  /*09c0*/  LEA.HI.SX32 R15, R15, R24, 0x1a ;  /* 0x000000180f0f7211 */ /* 0x000fe400078fd2ff */
[----:B------:R-:W-:-:S04]  /*09d0*/  SHF.R.U32.HI R24, RZ, 0x1f, R23 ;  /* 0x0000001fff187819 */ /* 0x000fc80000011617 */
[----:B------:R-:W-:Y:S02]  /*09e0*/  LEA.HI.SX32 R23, R23, R24, 0x1a ;  /* 0x0000001817177211 */ /* 0x000fe400078fd2ff */
[----:B------:R-:W-:-:S04]  /*09f0*/  SHF.R.U32.HI R24, RZ, 0x1f, R25 ;  /* 0x0000001fff187819 */ /* 0x000fc80000011619 */
[----:B------:R-:W-:-:S05]  /*0a00*/  LEA.HI.SX32 R24, R25, R24, 0x1a ;  /* 0x0000001819187211 */ /* 0x000fca00078fd2ff */
[----:B------:R-:W-:Y:S01]  /*0a10*/  IMAD R26, R24, -0x180, R19 ;  /* 0xfffffe80181a7824 */ /* 0x000fe200078e0213 */
[----:B------:R-:W-:-:S03]  /*0a20*/  FSETP.GEU.AND P6, PT, R5, RZ, PT ;  /* 0x000000ff0500720b */ /* 0x000fc60003fce000 */
[----:B------:R-:W-:Y:S01]  /*0a30*/  IMAD R25, R26, 0x121, R3 ;  /* 0x000001211a197824 */ /* 0x000fe200078e0203 */
[----:B------:R-:W-:Y:S02]  /*0a40*/  FSETP.GEU.AND P5, PT, R8, RZ, PT ;  /* 0x000000ff0800720b */ /* 0x000fe40003fae000 */
[----:B------:R-:W-:Y:S01]  /*0a50*/  ISETP.LT.AND P2, PT, R19, 0x600, !P0 ;  /* 0x000006001300780c */ /* 0x000fe20004741270 */
[----:B------:R-:W-:Y:S01]  /*0a60*/  IMAD R19, R24, 0x36300, R25 ;  /* 0x0003630018137824 */ /* 0x000fe200078e0219 */
[----:B------:R-:W-:Y:S02]  /*0a70*/  FSETP.GEU.AND P4, PT, R14, RZ, PT ;  /* 0x000000ff0e00720b */ /* 0x000fe40003f8e000 */
[----:B------:R-:W-:Y:S02]  /*0a80*/  LEA R16, R16, UR4, 0x2 ;  /* 0x0000000410107c11 */ /* 0x000fe4000f8e10ff */
[----:B------:R-:W-:Y:S02]  /*0a90*/  FSETP.GEU.AND P3, PT, R18, RZ, PT ;  /* 0x000000ff1200720b */ /* 0x000fe40003f6e000 */
[----:B------:R-:W-:-:S02]  /*0aa0*/  FSEL R25, R5, RZ, P6 ;  /* 0x000000ff05197208 */ /* 0x000fc40003000000 */
[----:B------:R-:W-:Y:S02]  /*0ab0*/  LEA R20, R20, UR4, 0x2 ;  /* 0x0000000414147c11 */ /* 0x000fe4000f8e10ff */
[----:B------:R-:W-:Y:S02]  /*0ac0*/  FSEL R29, R8, RZ, P5 ;  /* 0x000000ff081d7208 */ /* 0x000fe40002800000 */
[----:B------:R-:W-:Y:S02]  /*0ad0*/  FSETP.GEU.AND P6, PT, R9, RZ, PT ;  /* 0x000000ff0900720b */ /* 0x000fe40003fce000 */
[----:B------:R-:W-:Y:S02]  /*0ae0*/  FSEL R8, R14, RZ, P4 ;  /* 0x000000ff0e087208 */ /* 0x000fe40002000000 */
[----:B------:R-:W-:Y:S01]  /*0af0*/  FSETP.GEU.AND P5, PT, R12, RZ, PT ;  /* 0x000000ff0c00720b */ /* 0x000fe20003fae000 */
[----:B------:R-:W-:Y:S01]  /*0b00*/  STS [R16], R25 ;  /* 0x0000001910007388 */ /* 0x000fe20000000800 */
[----:B------:R-:W-:-:S02]  /*0b10*/  LEA R17, R17, UR4, 0x2 ;  /* 0x0000000411117c11 */ /* 0x000fc4000f8e10ff */
[----:B------:R-:W-:Y:S02]  /*0b20*/  FSEL R18, R18, RZ, P3 ;  /* 0x000000ff12127208 */ /* 0x000fe40001800000 */
[C---:B------:R-:W-:Y:S01]  /*0b30*/  FSETP.GEU.AND P4, PT, R22.reuse, RZ, PT ;  /* 0x000000ff1600720b */ /* 0x040fe20003f8e000 */
[----:B------:R0:W-:Y:S01]  /*0b40*/  STS [R20+0x80], R29 ;  /* 0x0000801d14007388 */ /* 0x0001e20000000800 */
[----:B------:R-:W-:Y:S02]  /*0b50*/  LEA R24, R7, UR4, 0x2 ;  /* 0x0000000407187c11 */ /* 0x000fe4000f8e10ff */
[----:B------:R-:W-:Y:S02]  /*0b60*/  LOP3.LUT R14, R13, 0x7f, RZ, 0xc0, !PT ;  /* 0x0000007f0d0e7812 */ /* 0x000fe400078ec0ff */
[----:B------:R-:W-:Y:S02]  /*0b70*/  FSETP.GEU.AND P3, PT, R27, RZ, PT ;  /* 0x000000ff1b00720b */ /* 0x000fe40003f6e000 */
[----:B------:R-:W-:Y:S01]  /*0b80*/  FSEL R13, R9, RZ, P6 ;  /* 0x000000ff090d7208 */ /* 0x000fe20003000000 */
[----:B------:R1:W-:Y:S01]  /*0b90*/  STS [R17+0x100], R8 ;  /* 0x0001000811007388 */ /* 0x0003e20000000800 */
[----:B------:R-:W-:-:S02]  /*0ba0*/  FSEL R22, R22, RZ, P4 ;  /* 0x000000ff16167208 */ /* 0x000fc40002000000 */
[----:B0-----:R-:W-:Y:S01]  /*0bb0*/  FSEL R29, R12, RZ, P5 ;  /* 0x000000ff0c1d7208 */ /* 0x001fe20002800000 */
[----:B------:R0:W-:Y:S01]  /*0bc0*/  STS [R24+0x180], R18 ;  /* 0x0001801218007388 */ /* 0x0001e20000000800 */
[----:B------:R-:W-:-:S03]  /*0bd0*/  FSEL R27, R27, RZ, P3 ;  /* 0x000000ff1b1b7208 */ /* 0x000fc60001800000 */
[----:B------:R2:W-:Y:S01]  /*0be0*/  STS [R16+0x40], R13 ;  /* 0x0000400d10007388 */ /* 0x0005e20000000800 */
[----:B------:R-:W-:Y:S01]  /*0bf0*/  LOP3.LUT R7, R21, 0xc, R2, 0xfe, !PT ;  /* 0x0000000c15077812 */ /* 0x000fe200078efe02 */
[----:B-1----:R-:W1:Y:S02]  /*0c00*/  LDC.64 R8, c[0x0][0x238] ;  /* 0x00008e00ff087b82 */ /* 0x002e640000000a00 */
[----:B------:R3:W-:Y:S04]  /*0c10*/  STS [R20+0xc0], R29 ;  /* 0x0000c01d14007388 */ /* 0x0007e80000000800 */
[----:B------:R-:W-:Y:S04]  /*0c20*/  STS [R17+0x140], R22 ;  /* 0x0001401611007388 */ /* 0x000fe80000000800 */
[----:B------:R-:W-:Y:S01]  /*0c30*/  STS [R24+0x1c0], R27 ;  /* 0x0001c01b18007388 */ /* 0x000fe20000000800 */
[----:B------:R-:W-:-:S02]  /*0c40*/  LOP3.LUT R5, R21, 0x8, R2, 0xfe, !PT ;  /* 0x0000000815057812 */ /* 0x000fc400078efe02 */
[----:B------:R-:W-:Y:S01]  /*0c50*/  LOP3.LUT R2, R21, 0x1c, R2, 0xfe, !PT ;  /* 0x0000001c15027812 */ /* 0x000fe200078efe02 */
[----:B------:R-:W-:Y:S01]  /*0c60*/  IMAD.IADD R21, R21, 0x1, R14 ;  /* 0x0000000115157824 */ /* 0x000fe200078e020e */
[----:B------:R-:W-:-:S04]  /*0c70*/  LOP3.LUT R12, R14, 0x80, RZ, 0xfc, !PT ;  /* 0x000000800e0c7812 */ /* 0x000fc800078efcff */
[----:B------:R-:W-:Y:S01]  /*0c80*/  LEA R21, R21, UR4, 0x2 ;  /* 0x0000000415157c11 */ /* 0x000fe2000f8e10ff */
[----:B------:R-:W-:Y:S01]  /*0c90*/  BAR.SYNC.DEFER_BLOCKING 0x0 ;  /* 0x0000000000007b1d */ /* 0x000fe20000010000 */
[C---:B0-----:R-:W-:Y:S02]  /*0ca0*/  LOP3.LUT R18, R14.reuse, 0x100, RZ, 0xfc, !PT ;  /* 0x000001000e127812 */ /* 0x041fe400078efcff */
[C---:B------:R-:W-:Y:S02]  /*0cb0*/  LOP3.LUT R26, R14.reuse, 0x180, RZ, 0xfc, !PT ;  /* 0x000001800e1a7812 */ /* 0x040fe400078efcff */
[C---:B--2---:R-:W-:Y:S02]  /*0cc0*/  LOP3.LUT R16, R14.reuse, 0x200, RZ, 0xfc, !PT ;  /* 0x000002000e107812 */ /* 0x044fe400078efcff */
[C---:B---3--:R-:W-:Y:S02]  /*0cd0*/  LOP3.LUT R29, R14.reuse, 0x280, RZ, 0xfc, !PT ;  /* 0x000002800e1d7812 */ /* 0x048fe400078efcff */
[----:B------:R-:W-:-:S02]  /*0ce0*/  LOP3.LUT R20, R14, 0x300, RZ, 0xfc, !PT ;  /* 0x000003000e147812 */ /* 0x000fc400078efcff */
[-C--:B------:R-:W-:Y:S02]  /*0cf0*/  LEA.HI R13, R12, R14.reuse, RZ, 0x1b ;  /* 0x0000000e0c0d7211 */ /* 0x080fe400078fd8ff */
[-C--:B------:R-:W-:Y:S02]  /*0d00*/  LEA.HI R18, R18, R14.reuse, RZ, 0x1b ;  /* 0x0000000e12127211 */ /* 0x080fe400078fd8ff */
[-C--:B------:R-:W-:Y:S02]  /*0d10*/  LEA.HI R26, R26, R14.reuse, RZ, 0x1b ;  /* 0x0000000e1a1a7211 */ /* 0x080fe400078fd8ff */
[-C--:B------:R-:W-:Y:S01]  /*0d20*/  LEA.HI R16, R16, R14.reuse, RZ, 0x1b ;  /* 0x0000000e10107211 */ /* 0x080fe200078fd8ff */
[----:B------:R0:W2:Y:S01]  /*0d30*/  LDS R25, [R21] ;  /* 0x0000000015197984 */ /* 0x0000a20000000800 */
[-C--:B------:R-:W-:Y:S02]  /*0d40*/  LEA.HI R29, R29, R14.reuse, RZ, 0x1b ;  /* 0x0000000e1d1d7211 */ /* 0x080fe400078fd8ff */
[----:B------:R-:W-:-:S02]  /*0d50*/  LEA.HI R12, R20, R14, RZ, 0x1b ;  /* 0x0000000e140c7211 */ /* 0x000fc400078fd8ff */
[----:B------:R-:W-:Y:S02]  /*0d60*/  LEA R20, R18, UR4, 0x2 ;  /* 0x0000000412147c11 */ /* 0x000fe4000f8e10ff */
[----:B0-----:R-:W-:Y:S02]  /*0d70*/  LEA R21, R13, UR4, 0x2 ;  /* 0x000000040d157c11 */ /* 0x001fe4000f8e10ff */
[----:B------:R-:W-:Y:S01]  /*0d80*/  LEA R18, R26, UR4, 0x2 ;  /* 0x000000041a127c11 */ /* 0x000fe2000f8e10ff */
[----:B------:R-:W-:Y:S01]  /*0d90*/  IMAD R24, R23, -0x180, R10 ;  /* 0xfffffe8017187824 */ /* 0x000fe200078e020a */
[----:B------:R-:W-:Y:S01]  /*0da0*/  LEA R17, R16, UR4, 0x2 ;  /* 0x0000000410117c11 */ /* 0x000fe2000f8e10ff */
[----:B------:R-:W-:Y:S01]  /*0db0*/  LDS R20, [R20+0x400] ;  /* 0x0004000014147984 */ /* 0x000fe20000000800 */
[----:B------:R-:W-:Y:S02]  /*0dc0*/  ISETP.LT.AND P6, PT, R10, 0x600, !P0 ;  /* 0x000006000a00780c */ /* 0x000fe400047c1270 */
[----:B------:R-:W-:Y:S01]  /*0dd0*/  LEA R16, R29, UR4, 0x2 ;  /* 0x000000041d107c11 */ /* 0x000fe2000f8e10ff */
[----:B------:R-:W0:Y:S01]  /*0de0*/  LDS R21, [R21+0x200] ;  /* 0x0002000015157984 */ /* 0x000e220000000800 */
[----:B------:R-:W-:-:S03]  /*0df0*/  LEA R10, R12, UR4, 0x2 ;  /* 0x000000040c0a7c11 */ /* 0x000fc6000f8e10ff */
[----:B------:R-:W3:Y:S04]  /*0e00*/  LDS R18, [R18+0x600] ;  /* 0x0006000012127984 */ /* 0x000ee80000000800 */
[----:B------:R-:W4:Y:S04]  /*0e10*/  LDS R17, [R17+0x800] ;  /* 0x0008000011117984 */ /* 0x000f280000000800 */
[----:B------:R-:W5:Y:S04]  /*0e20*/  LDS R16, [R16+0xa00] ;  /* 0x000a000010107984 */ /* 0x000f680000000800 */
[----:B------:R-:W0:Y:S01]  /*0e30*/  LDS R10, [R10+0xc00] ;  /* 0x000c00000a0a7984 */ /* 0x000e220000000800 */
[----:B------:R-:W-:-:S02]  /*0e40*/  IMAD R12, R24, 0x121, R3 ;  /* 0x00000121180c7824 */ /* 0x000fc400078e0203 */
[----:B------:R-:W-:-:S04]  /*0e50*/  IMAD.HI R24, R5, 0x2aaaaaab, RZ ;  /* 0x2aaaaaab05187827 */ /* 0x000fc800078e02ff */
[----:B------:R-:W-:Y:S01]  /*0e60*/  IMAD.HI R22, R7, 0x2aaaaaab, RZ ;  /* 0x2aaaaaab07167827 */ /* 0x000fe200078e02ff */
[----:B------:R-:W-:-:S04]  /*0e70*/  SHF.R.U32.HI R27, RZ, 0x1f, R24 ;  /* 0x0000001fff1b7819 */ /* 0x000fc80000011618 */
[----:B------:R-:W-:Y:S02]  /*0e80*/  SHF.R.U32.HI R13, RZ, 0x1f, R22 ;  /* 0x0000001fff0d7819 */ /* 0x000fe40000011616 */
[----:B------:R-:W-:Y:S01]  /*0e90*/  LEA.HI.SX32 R24, R24, R27, 0x1a ;  /* 0x0000001b18187211 */ /* 0x000fe200078fd2ff */
[----:B------:R-:W-:Y:S01]  /*0ea0*/  IMAD R23, R23, 0x36300, R12 ;  /* 0x0003630017177824 */ /* 0x000fe200078e020c */
[----:B------:R-:W-:Y:S01]  /*0eb0*/  LEA.HI.SX32 R22, R22, R13, 0x1a ;  /* 0x0000000d16167211 */ /* 0x000fe200078fd2ff */
[----:B-1----:R-:W-:Y:S01]  /*0ec0*/  IMAD.WIDE R12, R19, 0x4, R8 ;  /* 0x00000004130c7825 */ /* 0x002fe200078e0208 */
[----:B------:R-:W-:Y:S02]  /*0ed0*/  ISETP.LT.AND P5, PT, R5, 0x600, !P0 ;  /* 0x000006000500780c */ /* 0x000fe400047a1270 */
[----:B------:R-:W-:Y:S01]  /*0ee0*/  ISETP.LT.AND P3, PT, R4, 0x600, !P0 ;  /* 0x000006000400780c */ /* 0x000fe20004761270 */
[----:B------:R-:W-:Y:S02]  /*0ef0*/  IMAD R5, R24, -0x180, R5 ;  /* 0xfffffe8018057824 */ /* 0x000fe400078e0205 */
[----:B------:R-:W-:-:S02]  /*0f00*/  IMAD R26, R0, -0x180, R11 ;  /* 0xfffffe80001a7824 */ /* 0x000fc400078e020b */
[----:B------:R-:W-:Y:S01]  /*0f10*/  IMAD R28, R22, -0x180, R7 ;  /* 0xfffffe80161c7824 */ /* 0x000fe200078e0207 */
[----:B--2---:R1:W-:Y:S01]  /*0f20*/  @P2 STG.E desc[UR6][R12.64], R25 ;  /* 0x000000190c002986 */ /* 0x0043e2000c101906 */
[----:B------:R-:W-:Y:S01]  /*0f30*/  IMAD R4, R15, -0x180, R4 ;  /* 0xfffffe800f047824 */ /* 0x000fe200078e0204 */
[----:B------:R-:W-:Y:S01]  /*0f40*/  ISETP.LT.AND P4, PT, R7, 0x600, !P0 ;  /* 0x000006000700780c */ /* 0x000fe20004781270 */
[--C-:B------:R-:W-:Y:S01]  /*0f50*/  IMAD R7, R5, 0x121, R3.reuse ;  /* 0x0000012105077824 */ /* 0x100fe200078e0203 */
[----:B------:R-:W-:Y:S01]  /*0f60*/  ISETP.LT.AND P2, PT, R11, 0x600, !P0 ;  /* 0x000006000b00780c */ /* 0x000fe20004741270 */
[--C-:B------:R-:W-:Y:S02]  /*0f70*/  IMAD R27, R26, 0x121, R3.reuse ;  /* 0x000001211a1b7824 */ /* 0x100fe400078e0203 */
[--C-:B------:R-:W-:Y:S02]  /*0f80*/  IMAD R11, R28, 0x121, R3.reuse ;  /* 0x000001211c0b7824 */ /* 0x100fe400078e0203 */
[----:B------:R-:W-:Y:S01]  /*0f90*/  IMAD R26, R4, 0x121, R3 ;  /* 0x00000121041a7824 */ /* 0x000fe200078e0203 */
[----:B------:R-:W-:Y:S01]  /*0fa0*/  ISETP.LT.AND P0, PT, R2, 0x600, !P0 ;  /* 0x000006000200780c */ /* 0x000fe20004701270 */
[----:B------:R-:W-:-:S02]  /*0fb0*/  IMAD R7, R24, 0x36300, R7 ;  /* 0x0003630018077824 */ /* 0x000fc400078e0207 */
[----:B------:R-:W-:Y:S02]  /*0fc0*/  IMAD R11, R22, 0x36300, R11 ;  /* 0x00036300160b7824 */ /* 0x000fe400078e020b */
[----:B-1----:R-:W-:Y:S02]  /*0fd0*/  IMAD R25, R15, 0x36300, R26 ;  /* 0x000363000f197824 */ /* 0x002fe400078e021a */
[----:B------:R-:W-:Y:S01]  /*0fe0*/  IMAD.WIDE R4, R23, 0x4, R8 ;  /* 0x0000000417047825 */ /* 0x000fe200078e0208 */
[----:B------:R-:W-:-:S03]  /*0ff0*/  LOP3.LUT R29, R14, 0x380, RZ, 0xfc, !PT ;  /* 0x000003800e1d7812 */ /* 0x000fc600078efcff */
[----:B------:R-:W-:Y:S02]  /*1000*/  IMAD R27, R0, 0x36300, R27 ;  /* 0x00036300001b7824 */ /* 0x000fe400078e021b */
[--C-:B------:R-:W-:Y:S01]  /*1010*/  IMAD.WIDE R12, R7, 0x4, R8.reuse ;  /* 0x00000004070c7825 */ /* 0x100fe200078e0208 */
[----:B0-----:R0:W-:Y:S03]  /*1020*/  @P6 STG.E desc[UR6][R4.64], R21 ;  /* 0x0000001504006986 */ /* 0x0011e6000c101906 */
[----:B------:R-:W-:Y:S01]  /*1030*/  IMAD.WIDE R22, R11, 0x4, R8 ;  /* 0x000000040b167825 */ /* 0x000fe200078e0208 */
[----:B------:R-:W-:-:S03]  /*1040*/  LEA.HI R14, R29, R14, RZ, 0x1b ;  /* 0x0000000e1d0e7211 */ /* 0x000fc600078fd8ff */
[--C-:B------:R-:W-:Y:S01]  /*1050*/  IMAD.WIDE R24, R25, 0x4, R8.reuse ;  /* 0x0000000419187825 */ /* 0x100fe200078e0208 */
[----:B------:R0:W-:Y:S03]  /*1060*/  @P5 STG.E desc[UR6][R12.64], R20 ;  /* 0x000000140c005986 */ /* 0x0001e6000c101906 */
[--C-:B------:R-:W-:Y:S01]  /*1070*/  IMAD.WIDE R26, R27, 0x4, R8.reuse ;  /* 0x000000041b1a7825 */ /* 0x100fe200078e0208 */
[----:B---3--:R0:W-:Y:S03]  /*1080*/  @P4 STG.E desc[UR6][R22.64], R18 ;  /* 0x0000001216004986 */ /* 0x0081e6000c101906 */
[----:B------:R-:W-:Y:S01]  /*1090*/  IMAD.WIDE R6, R6, 0x4, R8 ;  /* 0x0000000406067825 */ /* 0x000fe200078e0208 */
[----:B----4-:R0:W-:Y:S01]  /*10a0*/  @P3 STG.E desc[UR6][R24.64], R17 ;  /* 0x0000001118003986 */ /* 0x0101e2000c101906 */
[----:B------:R-:W-:-:S03]  /*10b0*/  LEA R14, R14, UR4, 0x2 ;  /* 0x000000040e0e7c11 */ /* 0x000fc6000f8e10ff */
[----:B-----5:R0:W-:Y:S04]  /*10c0*/  @P2 STG.E desc[UR6][R26.64], R16 ;  /* 0x000000101a002986 */ /* 0x0201e8000c101906 */
[----:B------:R0:W-:Y:S02]  /*10d0*/  @P1 STG.E desc[UR6][R6.64], R10 ;  /* 0x0000000a06001986 */ /* 0x0001e4000c101906 */
[----:B0-----:R-:W-:Y:S05]  /*10e0*/  @!P0 EXIT ;  /* 0x000000000000894d */ /* 0x001fea0003800000 */
[----:B0-----:R-:W0:Y:S01]  /*10f0*/  LDS R7, [R14+0xe00] ;  /* 0x000e00000e077984 */ /* 0x001e220000000800 */
[----:B------:R-:W-:-:S05]  /*1100*/  IMAD.HI R0, R2, 0x2aaaaaab, RZ ;  /* 0x2aaaaaab02007827 */ /* 0x000fca00078e02ff */
[----:B------:R-:W-:-:S04]  /*1110*/  SHF.R.U32.HI R5, RZ, 0x1f, R0 ;  /* 0x0000001fff057819 */ /* 0x000fc80000011600 */
[----:B------:R-:W-:-:S05]  /*1120*/  LEA.HI.SX32 R5, R0, R5, 0x1a ;  /* 0x0000000500057211 */ /* 0x000fca00078fd2ff */
[----:B------:R-:W-:-:S04]  /*1130*/  IMAD R2, R5, -0x180, R2 ;  /* 0xfffffe8005027824 */ /* 0x000fc800078e0202 */
[----:B------:R-:W-:-:S04]  /*1140*/  IMAD R2, R2, 0x121, R3 ;  /* 0x0000012102027824 */ /* 0x000fc800078e0203 */
[----:B------:R-:W-:-:S04]  /*1150*/  IMAD R5, R5, 0x36300, R2 ;  /* 0x0003630005057824 */ /* 0x000fc800078e0202 */
[----:B------:R-:W-:-:S05]  /*1160*/  IMAD.WIDE R8, R5, 0x4, R8 ;  /* 0x0000000405087825 */ /* 0x000fca00078e0208 */
[----:B0-----:R-:W-:Y:S01]  /*1170*/  STG.E desc[UR6][R8.64], R7 ;  /* 0x0000000708007986 */ /* 0x001fe2000c101906 */
[----:B------:R-:W-:Y:S05]  /*1180*/  EXIT ;  /* 0x000000000000794d */ /* 0x000fea0003800000 */
.L_x_0:
[----:B------:R-:W-:-:S00]  /*1190*/  BRA `(.L_x_0) ;  /* 0xfffffffc00fc7947 */ /* 0x000fc0000383ffff */
[----:B------:R-:W-:-:S00]  /*11a0*/  NOP ;  /* 0x0000000000007918 */ /* 0x000fc00000000000 */
        /* <DEDUP_REMOVED lines=13> */
.L_x_1:


//--------------------- .nv.global.init           --------------------------
	.section	.nv.global.init,"aw",@progbits
.nv.global.init:
	.type		_$_str,@object
	.size		_$_str,(_$_str_$_2 - _$_str)
_$_str:
        /*0000*/ 	.byte	0x5f, 0x5f, 0x43, 0x55, 0x44, 0x41, 0x5f, 0x46, 0x54, 0x5a, 0x00
	.type		_$_str_$_2,@object
	.size		_$_str_$_2,(.L_1 - _$_str_$_2)
_$_str_$_2:
        /*000b*/ 	.byte	0x5f, 0x5f, 0x43, 0x55, 0x44, 0x41, 0x5f, 0x50, 0x52, 0x45, 0x43, 0x5f, 0x53, 0x51, 0x52, 0x54
        /*001b*/ 	.byte	0x00
.L_1:


//--------------------- .nv.shared.triton_poi_fused__native_batch_norm_legit_no_training_relu_26 --------------------------
	.section	.nv.shared.triton_poi_fused__native_batch_norm_legit_no_training_relu_26,"aw",@nobits
	.sectionflags	@""
	.align	16
	.zero		1024


//--------------------- .nv.constant0.triton_poi_fused__native_batch_norm_legit_no_training_relu_26 --------------------------
	.section	.nv.constant0.triton_poi_fused__native_batch_norm_legit_no_training_relu_26,"a",@progbits
	.sectionflags	@""
	.align	4
.nv.constant0.triton_poi_fused__native_batch_norm_legit_no_training_relu_26:
	.zero		584
